	.headerflags	@"EF_CUDA_TEXMODE_UNIFIED EF_CUDA_64BIT_ADDRESS EF_CUDA_ACCELERATORS EF_CUDA_SM90 EF_CUDA_VIRTUAL_SM(EF_CUDA_SM90)"
	.elftype	@"ET_EXEC"


//--------------------- .nv.info                  --------------------------
	.section	.nv.info,"",@"SHT_CUDA_INFO"
	.align	4


	//----- nvinfo : EIATTR_REGCOUNT
	.align		4
        /*0000*/ 	.byte	0x04, 0x2f
        /*0002*/ 	.short	(.L_3 - .L_2)
	.align		4
.L_2:
        /*0004*/ 	.word	index@(triton_poi_fused_add_mul_sin_0)
        /*0008*/ 	.word	0x00000016


	//----- nvinfo : EIATTR_MIN_STACK_SIZE
	.align		4
.L_3:
        /*000c*/ 	.byte	0x04, 0x12
        /*000e*/ 	.short	(.L_5 - .L_4)
	.align		4
.L_4:
        /*0010*/ 	.word	index@(triton_poi_fused_add_mul_sin_0)
        /*0014*/ 	.word	0x00000020


	//----- nvinfo : EIATTR_FRAME_SIZE
	.align		4
.L_5:
        /*0018*/ 	.byte	0x04, 0x11
        /*001a*/ 	.short	(.L_7 - .L_6)
	.align		4
.L_6:
        /*001c*/ 	.word	index@(triton_poi_fused_add_mul_sin_0)
        /*0020*/ 	.word	0x00000020


	//----- nvinfo : EIATTR_MIN_STACK_SIZE
	.align		4
.L_7:
        /*0024*/ 	.byte	0x04, 0x12
        /*0026*/ 	.short	(.L_9 - .L_8)
	.align		4
.L_8:
        /*0028*/ 	.word	index@(triton_poi_fused_add_mul_sin_0)
        /*002c*/ 	.word	0x00000020
.L_9:


//--------------------- .nv.info.triton_poi_fused_add_mul_sin_0 --------------------------
	.section	.nv.info.triton_poi_fused_add_mul_sin_0,"",@"SHT_CUDA_INFO"
	.sectionflags	@""
	.align	4


	//----- nvinfo : EIATTR_CUDA_API_VERSION
	.align		4
        /*0000*/ 	.byte	0x04, 0x37
        /*0002*/ 	.short	(.L_11 - .L_10)
.L_10:
        /*0004*/ 	.word	0x0000007c


	//----- nvinfo : EIATTR_KPARAM_INFO
	.align		4
.L_11:
        /*0008*/ 	.byte	0x04, 0x17
        /*000a*/ 	.short	(.L_13 - .L_12)
.L_12:
        /*000c*/ 	.word	0x00000000
        /*0010*/ 	.short	0x0004
        /*0012*/ 	.short	0x0020
        /*0014*/ 	.byte	0x00, 0xf0, 0x11, 0x00


	//----- nvinfo : EIATTR_KPARAM_INFO
	.align		4
.L_13:
        /*0018*/ 	.byte	0x04, 0x17
        /*001a*/ 	.short	(.L_15 - .L_14)
.L_14:
        /*001c*/ 	.word	0x00000000
        /*0020*/ 	.short	0x0003
        /*0022*/ 	.short	0x0018
        /*0024*/ 	.byte	0x00, 0xf4, 0x21, 0x00


	//----- nvinfo : EIATTR_KPARAM_INFO
	.align		4
.L_15:
        /*0028*/ 	.byte	0x04, 0x17
        /*002a*/ 	.short	(.L_17 - .L_16)
.L_16:
        /*002c*/ 	.word	0x00000000
        /*0030*/ 	.short	0x0002
        /*0032*/ 	.short	0x0010
        /*0034*/ 	.byte	0x00, 0xf4, 0x21, 0x00


	//----- nvinfo : EIATTR_KPARAM_INFO
	.align		4
.L_17:
        /*0038*/ 	.byte	0x04, 0x17
        /*003a*/ 	.short	(.L_19 - .L_18)
.L_18:
        /*003c*/ 	.word	0x00000000
        /*0040*/ 	.short	0x0001
        /*0042*/ 	.short	0x0008
        /*0044*/ 	.byte	0x00, 0xf4, 0x21, 0x00


	//----- nvinfo : EIATTR_KPARAM_INFO
	.align		4
.L_19:
        /*0048*/ 	.byte	0x04, 0x17
        /*004a*/ 	.short	(.L_21 - .L_20)
.L_20:
        /*004c*/ 	.word	0x00000000
        /*0050*/ 	.short	0x0000
        /*0052*/ 	.short	0x0000
        /*0054*/ 	.byte	0x00, 0xf4, 0x21, 0x00


	//----- nvinfo : EIATTR_SPARSE_MMA_MASK
	.align		4
.L_21:
        /*0058*/ 	.byte	0x03, 0x50
        /*005a*/ 	.short	0x0000


	//----- nvinfo : EIATTR_MAXREG_COUNT
	.align		4
        /*005c*/ 	.byte	0x03, 0x1b
        /*005e*/ 	.short	0x00ff


	//----- nvinfo : EIATTR_EXIT_INSTR_OFFSETS
	.align		4
        /*0060*/ 	.byte	0x04, 0x1c
        /*0062*/ 	.short	(.L_23 - .L_22)


	//   ....[0]....
.L_22:
        /*0064*/ 	.word	0x00000d30


	//   ....[1]....
        /*0068*/ 	.word	0x00000d50


	//----- nvinfo : EIATTR_REQNTID
	.align		4
.L_23:
        /*006c*/ 	.byte	0x04, 0x10
        /*006e*/ 	.short	(.L_25 - .L_24)
.L_24:
        /*0070*/ 	.word	0x00000020
        /*0074*/ 	.word	0x00000001
        /*0078*/ 	.word	0x00000001


	//----- nvinfo : EIATTR_CRS_STACK_SIZE
	.align		4
.L_25:
        /*007c*/ 	.byte	0x04, 0x1e
        /*007e*/ 	.short	(.L_27 - .L_26)
.L_26:
        /*0080*/ 	.word	0x00000000


	//----- nvinfo : EIATTR_CBANK_PARAM_SIZE
	.align		4
.L_27:
        /*0084*/ 	.byte	0x03, 0x19
        /*0086*/ 	.short	0x0024


	//----- nvinfo : EIATTR_PARAM_CBANK
	.align		4
        /*0088*/ 	.byte	0x04, 0x0a
        /*008a*/ 	.short	(.L_29 - .L_28)
	.align		4
.L_28:
        /*008c*/ 	.word	index@(.nv.constant0.triton_poi_fused_add_mul_sin_0)
        /*0090*/ 	.short	0x0210
        /*0092*/ 	.short	0x0024


	//----- nvinfo : EIATTR_SW_WAR
	.align		4
.L_29:
        /*0094*/ 	.byte	0x04, 0x36
        /*0096*/ 	.short	(.L_31 - .L_30)
.L_30:
        /*0098*/ 	.word	0x00000008
.L_31:


//--------------------- .nv.callgraph             --------------------------
	.section	.nv.callgraph,"",@"SHT_CUDA_CALLGRAPH"
	.align	4
	.sectionentsize	8
	.align		4
        /*0000*/ 	.word	0x00000000
	.align		4
        /*0004*/ 	.word	0xffffffff
	.align		4
        /*0008*/ 	.word	0x00000000
	.align		4
        /*000c*/ 	.word	0xfffffffe
	.align		4
        /*0010*/ 	.word	0x00000000
	.align		4
        /*0014*/ 	.word	0xfffffffd
	.align		4
        /*0018*/ 	.word	0x00000000
	.align		4
        /*001c*/ 	.word	0xfffffffc


//--------------------- .nv.constant4             --------------------------
	.section	.nv.constant4,"a",@progbits
	.align	8
	.align		8
.nv.constant4:
        /*0000*/ 	.dword	_$_str
	.align		8
        /*0008*/ 	.dword	__cudart_i2opi_f


//--------------------- .text.triton_poi_fused_add_mul_sin_0 --------------------------
	.section	.text.triton_poi_fused_add_mul_sin_0,"ax",@progbits
	.align	128
        .global         triton_poi_fused_add_mul_sin_0
        .type           triton_poi_fused_add_mul_sin_0,@function
        .size           triton_poi_fused_add_mul_sin_0,(.L_x_7 - triton_poi_fused_add_mul_sin_0)
        .other          triton_poi_fused_add_mul_sin_0,@"STO_CUDA_ENTRY STV_DEFAULT"
triton_poi_fused_add_mul_sin_0:
.text.triton_poi_fused_add_mul_sin_0:
[----:B------:R-:W0:Y:S01]  /*0000*/  LDC R1, c[0x0][0x28] ;  /* 0x00000a00ff017b82 */ /* 0x000e220000000800 */
[----:B------:R-:W1:Y:S07]  /*0010*/  S2R R0, SR_TID.X ;  /* 0x0000000000007919 */ /* 0x000e6e0000002100 */
[----:B------:R-:W2:Y:S01]  /*0020*/  LDC.64 R2, c[0x0][0x210] ;  /* 0x00008400ff027b82 */ /* 0x000ea20000000a00 */
[----:B------:R-:W-:Y:S02]  /*0030*/  CS2R R14, SRZ ;  /* 0x00000000000e7805 */ /* 0x000fe4000001ff00 */
[----:B------:R-:W-:Y:S01]  /*0040*/  CS2R R12, SRZ ;  /* 0x00000000000c7805 */ /* 0x000fe2000001ff00 */
[----:B------:R-:W3:Y:S01]  /*0050*/  S2R R9, SR_CTAID.X ;  /* 0x0000000000097919 */ /* 0x000ee20000002500 */
[----:B------:R-:W-:Y:S01]  /*0060*/  ULDC.64 UR4, c[0x0][0x208] ;  /* 0x0000820000047ab9 */ /* 0x000fe20000000a00 */
[----:B0-----:R-:W-:-:S02]  /*0070*/  VIADD R1, R1, 0xffffffe0 ;  /* 0xffffffe001017836 */ /* 0x001fc40000000000 */
[----:B------:R-:W0:Y:S01]  /*0080*/  LDC.64 R6, c[0x0][0x220] ;  /* 0x00008800ff067b82 */ /* 0x000e220000000a00 */
[----:B-1----:R-:W-:Y:S01]  /*0090*/  IMAD.SHL.U32 R0, R0, 0x2, RZ ;  /* 0x0000000200007824 */ /* 0x002fe200078e00ff */
[----:B---3--:R-:W-:-:S04]  /*00a0*/  SHF.R.S32.HI R4, RZ, 0x19, R9 ;  /* 0x00000019ff047819 */ /* 0x008fc80000011409 */
[----:B------:R-:W-:-:S05]  /*00b0*/  LOP3.LUT R0, R0, 0x3e, RZ, 0xc0, !PT ;  /* 0x0000003e00007812 */ /* 0x000fca00078ec0ff */
[----:B------:R-:W-:Y:S01]  /*00c0*/  IMAD R9, R9, 0x40, R0 ;  /* 0x0000004009097824 */ /* 0x000fe200078e0200 */
[----:B------:R-:W-:Y:S02]  /*00d0*/  SGXT R0, R4, 0x1 ;  /* 0x000000010400781a */ /* 0x000fe40000000200 */
[----:B------:R-:W1:Y:S02]  /*00e0*/  LDC.64 R4, c[0x0][0x218] ;  /* 0x00008600ff047b82 */ /* 0x000e640000000a00 */
[CC--:B------:R-:W-:Y:S02]  /*00f0*/  LEA.HI R8, R0.reuse, R9.reuse, RZ, 0x2 ;  /* 0x0000000900087211 */ /* 0x0c0fe400078f10ff */
[----:B------:R-:W-:Y:S02]  /*0100*/  LEA.HI R0, R0, R9, RZ, 0x4 ;  /* 0x0000000900007211 */ /* 0x000fe400078f20ff */
[----:B------:R-:W-:Y:S02]  /*0110*/  LOP3.LUT R8, R8, 0xfffffffc, RZ, 0xc0, !PT ;  /* 0xfffffffc08087812 */ /* 0x000fe400078ec0ff */
[----:B------:R-:W-:-:S02]  /*0120*/  SHF.R.S32.HI R11, RZ, 0x4, R0 ;  /* 0x00000004ff0b7819 */ /* 0x000fc40000011400 */
[C---:B------:R-:W-:Y:S01]  /*0130*/  ISETP.GE.AND P1, PT, R9.reuse, 0x40, PT ;  /* 0x000000400900780c */ /* 0x040fe20003f26270 */
[----:B------:R-:W-:-:S04]  /*0140*/  IMAD.IADD R8, R9, 0x1, -R8 ;  /* 0x0000000109087824 */ /* 0x000fc800078e0a08 */
[----:B------:R-:W-:-:S04]  /*0150*/  IMAD R11, R11, 0x4, R8 ;  /* 0x000000040b0b7824 */ /* 0x000fc800078e0208 */
[----:B--2---:R-:W-:-:S04]  /*0160*/  IMAD.WIDE R2, R11, 0x4, R2 ;  /* 0x000000040b027825 */ /* 0x004fc800078e0202 */
[----:B0-----:R-:W-:Y:S01]  /*0170*/  IMAD.WIDE R6, R11, 0x4, R6 ;  /* 0x000000040b067825 */ /* 0x001fe200078e0206 */
[----:B------:R-:W-:Y:S01]  /*0180*/  CS2R R10, SRZ ;  /* 0x00000000000a7805 */ /* 0x000fe2000001ff00 */
[----:B------:R-:W2:Y:S02]  /*0190*/  @!P1 LDG.E.EL.64 R14, desc[UR4][R2.64] ;  /* 0x00000004020e9981 */ /* 0x000ea4000c2e1b00 */
[----:B-1----:R-:W-:-:S03]  /*01a0*/  IMAD.WIDE R4, R9, 0x4, R4 ;  /* 0x0000000409047825 */ /* 0x002fc600078e0204 */
[----:B------:R-:W2:Y:S04]  /*01b0*/  @!P1 LDG.E.EL.64 R10, desc[UR4][R6.64] ;  /* 0x00000004060a9981 */ /* 0x000ea8000c2e1b00 */
[----:B------:R-:W2:Y:S01]  /*01c0*/  @!P1 LDG.E.64 R12, desc[UR4][R4.64] ;  /* 0x00000004040c9981 */ /* 0x000ea2000c1e1b00 */
[----:B------:R-:W-:Y:S01]  /*01d0*/  BSSY B0, `(.L_x_0) ;  /* 0x0000047000007945 */ /* 0x000fe20003800000 */
[----:B--2---:R-:W-:-:S04]  /*01e0*/  FFMA R19, R12, R14, R10 ;  /* 0x0000000e0c137223 */ /* 0x004fc8000000000a */
[----:B------:R-:W-:-:S06]  /*01f0*/  FMUL R0, R19, 0.63661974668502807617 ;  /* 0x3f22f98313007820 */ /* 0x000fcc0000400000 */
[----:B------:R-:W0:Y:S01]  /*0200*/  F2I.FTZ.NTZ R0, R0 ;  /* 0x0000000000007305 */ /* 0x000e220000213100 */
[----:B------:R-:W-:-:S05]  /*0210*/  FADD.FTZ R10, |R19|, -RZ ;  /* 0x800000ff130a7221 */ /* 0x000fca0000010200 */
[----:B------:R-:W-:Y:S02]  /*0220*/  FSETP.GE.AND P0, PT, R10, 105615, PT ;  /* 0x47ce47800a00780b */ /* 0x000fe40003f06000 */
[----:B0-----:R-:W-:-:S05]  /*0230*/  I2FP.F32.S32 R8, R0 ;  /* 0x0000000000087245 */ /* 0x001fca0000201400 */
[----:B------:R-:W-:-:S04]  /*0240*/  FFMA.FTZ R17, R8, -1.5707962512969970703, R19 ;  /* 0xbfc90fda08117823 */ /* 0x000fc80000010013 */
[----:B------:R-:W-:-:S04]  /*0250*/  FFMA.FTZ R17, R8, -7.5497894158615963534e-08, R17 ;  /* 0xb3a2216808117823 */ /* 0x000fc80000010011 */
[----:B------:R-:W-:Y:S01]  /*0260*/  FFMA.FTZ R2, R8, -5.3903029534742383927e-15, R17 ;  /* 0xa7c234c508027823 */ /* 0x000fe20000010011 */
[----:B------:R-:W-:Y:S06]  /*0270*/  @!P0 BRA `(.L_x_1) ;  /* 0x0000000000f08947 */ /* 0x000fec0003800000 */
[----:B------:R-:W-:-:S13]  /*0280*/  FSETP.NEU.AND P0, PT, R10, +INF , PT ;  /* 0x7f8000000a00780b */ /* 0x000fda0003f0d000 */
[----:B------:R-:W-:Y:S01]  /*0290*/  @!P0 FMUL.FTZ R2, RZ, R19 ;  /* 0x00000013ff028220 */ /* 0x000fe20000410000 */
[----:B------:R-:W-:Y:S01]  /*02a0*/  @!P0 IMAD.MOV.U32 R0, RZ, RZ, RZ ;  /* 0x000000ffff008224 */ /* 0x000fe200078e00ff */
[----:B------:R-:W-:Y:S06]  /*02b0*/  @!P0 BRA `(.L_x_1) ;  /* 0x0000000000e08947 */ /* 0x000fec0003800000 */
[----:B------:R-:W-:Y:S01]  /*02c0*/  SHF.R.U32.HI R10, RZ, 0x17, R19 ;  /* 0x00000017ff0a7819 */ /* 0x000fe20000011613 */
[----:B------:R-:W-:Y:S01]  /*02d0*/  IMAD.SHL.U32 R3, R19, 0x100, RZ ;  /* 0x0000010013037824 */ /* 0x000fe200078e00ff */
[----:B------:R-:W-:Y:S01]  /*02e0*/  HFMA2.MMA R8, -RZ, RZ, 0, 0 ;  /* 0x00000000ff087435 */ /* 0x000fe200000001ff */
[----:B------:R-:W-:Y:S01]  /*02f0*/  IMAD.MOV.U32 R0, RZ, RZ, RZ ;  /* 0x000000ffff007224 */ /* 0x000fe200078e00ff */
[----:B------:R-:W-:Y:S01]  /*0300*/  LOP3.LUT R2, R10, 0xe0, RZ, 0xc0, !PT ;  /* 0x000000e00a027812 */ /* 0x000fe200078ec0ff */
[----:B------:R-:W-:Y:S01]  /*0310*/  IMAD.MOV.U32 R5, RZ, RZ, RZ ;  /* 0x000000ffff057224 */ /* 0x000fe200078e00ff */
[----:B------:R-:W-:Y:S01]  /*0320*/  LOP3.LUT R3, R3, 0x80000000, RZ, 0xfc, !PT ;  /* 0x8000000003037812 */ /* 0x000fe200078efcff */
[----:B------:R-:W-:Y:S02]  /*0330*/  ULDC.64 UR6, c[0x4][0x8] ;  /* 0x0100020000067ab9 */ /* 0x000fe40000000a00 */
[----:B------:R-:W-:Y:S02]  /*0340*/  VIADD R4, R2, 0xffffff80 ;  /* 0xffffff8002047836 */ /* 0x000fe40000000000 */
[----:B------:R-:W-:-:S03]  /*0350*/  IMAD.MOV.U32 R2, RZ, RZ, R1 ;  /* 0x000000ffff027224 */ /* 0x000fc600078e0001 */
[----:B------:R-:W-:-:S07]  /*0360*/  SHF.R.U32.HI R4, RZ, 0x5, R4 ;  /* 0x00000005ff047819 */ /* 0x000fce0000011604 */
.L_x_2:
[----:B------:R-:W-:-:S04]  /*0370*/  IADD3 R16, P0, R5, UR6, RZ ;  /* 0x0000000605107c10 */ /* 0x000fc8000ff1e0ff */
[----:B------:R-:W-:-:S06]  /*0380*/  IADD3.X R17, R8, UR7, RZ, P0, !PT ;  /* 0x0000000708117c10 */ /* 0x000fcc00087fe4ff */
[----:B------:R-:W2:Y:S01]  /*0390*/  LDG.E.CONSTANT R17, desc[UR4][R16.64] ;  /* 0x0000000410117981 */ /* 0x000ea2000c1e9900 */
[----:B------:R-:W-:Y:S01]  /*03a0*/  IADD3 R5, P2, R5, 0x4, RZ ;  /* 0x0000000405057810 */ /* 0x000fe20007f5e0ff */
[----:B------:R-:W-:Y:S02]  /*03b0*/  IMAD.MOV.U32 R6, RZ, RZ, R0 ;  /* 0x000000ffff067224 */ /* 0x000fe400078e0000 */
[----:B------:R-:W-:Y:S01]  /*03c0*/  IMAD.MOV.U32 R7, RZ, RZ, RZ ;  /* 0x000000ffff077224 */ /* 0x000fe200078e00ff */
[----:B------:R-:W-:Y:S01]  /*03d0*/  ISETP.NE.U32.AND P0, PT, R5, 0x18, PT ;  /* 0x000000180500780c */ /* 0x000fe20003f05070 */
[----:B------:R-:W-:-:S05]  /*03e0*/  IMAD.X R8, RZ, RZ, R8, P2 ;  /* 0x000000ffff087224 */ /* 0x000fca00010e0608 */
[----:B------:R-:W-:Y:S01]  /*03f0*/  ISETP.NE.AND.EX P0, PT, R8, RZ, PT, P0 ;  /* 0x000000ff0800720c */ /* 0x000fe20003f05300 */
[----:B--2---:R-:W-:-:S04]  /*0400*/  IMAD.WIDE.U32 R6, R3, R17, R6 ;  /* 0x0000001103067225 */ /* 0x004fc800078e0006 */
[----:B------:R-:W-:Y:S01]  /*0410*/  IMAD.MOV.U32 R0, RZ, RZ, R7 ;  /* 0x000000ffff007224 */ /* 0x000fe200078e0007 */
[----:B------:R0:W-:Y:S02]  /*0420*/  STL [R2], R6 ;  /* 0x0000000602007387 */ /* 0x0001e40000100800 */
[----:B0-----:R-:W-:-:S05]  /*0430*/  VIADD R2, R2, 0x4 ;  /* 0x0000000402027836 */ /* 0x001fca0000000000 */
[----:B------:R-:W-:Y:S05]  /*0440*/  @P0 BRA `(.L_x_2) ;  /* 0xfffffffc00c80947 */ /* 0x000fea000383ffff */
[----:B------:R-:W-:Y:S01]  /*0450*/  LOP3.LUT P0, R6, R10, 0x1f, RZ, 0xc0, !PT ;  /* 0x0000001f0a067812 */ /* 0x000fe2000780c0ff */
[----:B------:R-:W-:Y:S01]  /*0460*/  IMAD R8, R4, -0x4, R1 ;  /* 0xfffffffc04087824 */ /* 0x000fe200078e0201 */
[----:B------:R0:W-:Y:S04]  /*0470*/  STL [R1+0x18], R0 ;  /* 0x0000180001007387 */ /* 0x0001e80000100800 */
[----:B------:R-:W2:Y:S04]  /*0480*/  LDL R2, [R8+0x18] ;  /* 0x0000180008027983 */ /* 0x000ea80000100800 */
[----:B------:R-:W3:Y:S04]  /*0490*/  LDL R3, [R8+0x14] ;  /* 0x0000140008037983 */ /* 0x000ee80000100800 */
[----:B------:R-:W4:Y:S01]  /*04a0*/  @P0 LDL R7, [R8+0x10] ;  /* 0x0000100008070983 */ /* 0x000f220000100800 */
[----:B------:R-:W-:Y:S01]  /*04b0*/  @P0 IADD3 R4, -R6, 0x20, RZ ;  /* 0x0000002006040810 */ /* 0x000fe20007ffe1ff */
[----:B------:R-:W-:Y:S01]  /*04c0*/  UMOV UR6, 0x54442d19 ;  /* 0x54442d1900067882 */ /* 0x000fe20000000000 */
[----:B------:R-:W-:Y:S01]  /*04d0*/  UMOV UR7, 0x3bf921fb ;  /* 0x3bf921fb00077882 */ /* 0x000fe20000000000 */
[----:B--2---:R-:W-:-:S02]  /*04e0*/  @P0 SHF.L.U32 R5, R2, R6, RZ ;  /* 0x0000000602050219 */ /* 0x004fc400000006ff */
[----:B---3--:R-:W-:Y:S02]  /*04f0*/  @P0 SHF.L.U32 R6, R3, R6, RZ ;  /* 0x0000000603060219 */ /* 0x008fe400000006ff */
[-C--:B----4-:R-:W-:Y:S02]  /*0500*/  @P0 SHF.R.U32.HI R7, RZ, R4.reuse, R7 ;  /* 0x00000004ff070219 */ /* 0x090fe40000011607 */
[----:B------:R-:W-:-:S03]  /*0510*/  @P0 SHF.R.U32.HI R4, RZ, R4, R3 ;  /* 0x00000004ff040219 */ /* 0x000fc60000011603 */
[----:B------:R-:W-:Y:S02]  /*0520*/  @P0 IMAD.IADD R3, R6, 0x1, R7 ;  /* 0x0000000106030824 */ /* 0x000fe400078e0207 */
[----:B------:R-:W-:-:S05]  /*0530*/  @P0 IMAD.IADD R2, R5, 0x1, R4 ;  /* 0x0000000105020824 */ /* 0x000fca00078e0204 */
[C---:B------:R-:W-:Y:S02]  /*0540*/  SHF.L.W.U32.HI R17, R3.reuse, 0x2, R2 ;  /* 0x0000000203117819 */ /* 0x040fe40000010e02 */
[----:B------:R-:W-:Y:S02]  /*0550*/  SHF.L.U32 R3, R3, 0x2, RZ ;  /* 0x0000000203037819 */ /* 0x000fe400000006ff */
[----:B0-----:R-:W-:-:S04]  /*0560*/  SHF.R.S32.HI R0, RZ, 0x1f, R17 ;  /* 0x0000001fff007819 */ /* 0x001fc80000011411 */
[C---:B------:R-:W-:Y:S02]  /*0570*/  LOP3.LUT R6, R0.reuse, R3, RZ, 0x3c, !PT ;  /* 0x0000000300067212 */ /* 0x040fe400078e3cff */
[----:B------:R-:W-:-:S04]  /*0580*/  LOP3.LUT R7, R0, R17, RZ, 0x3c, !PT ;  /* 0x0000001100077212 */ /* 0x000fc800078e3cff */
[----:B------:R-:W0:Y:S01]  /*0590*/  I2F.F64.S64 R4, R6 ;  /* 0x0000000600047312 */ /* 0x000e220000301c00 */
[----:B------:R-:W-:Y:S02]  /*05a0*/  ISETP.GE.AND P0, PT, R19, RZ, PT ;  /* 0x000000ff1300720c */ /* 0x000fe40003f06270 */
[----:B------:R-:W-:Y:S01]  /*05b0*/  SHF.R.U32.HI R0, RZ, 0x1e, R2 ;  /* 0x0000001eff007819 */ /* 0x000fe20000011602 */
[----:B0-----:R-:W-:Y:S01]  /*05c0*/  DMUL R4, R4, UR6 ;  /* 0x0000000604047c28 */ /* 0x001fe20008000000 */
[C---:B------:R-:W-:Y:S02]  /*05d0*/  LOP3.LUT R2, R17.reuse, R19, RZ, 0x3c, !PT ;  /* 0x0000001311027212 */ /* 0x040fe400078e3cff */
[----:B------:R-:W-:-:S07]  /*05e0*/  LEA.HI R0, R17, R0, RZ, 0x1 ;  /* 0x0000000011007211 */ /* 0x000fce00078f08ff */
[----:B------:R-:W0:Y:S01]  /*05f0*/  F2F.F32.F64 R4, R4 ;  /* 0x0000000400047310 */ /* 0x000e220000301000 */
[----:B------:R-:W-:Y:S01]  /*0600*/  ISETP.GE.AND P2, PT, R2, RZ, PT ;  /* 0x000000ff0200720c */ /* 0x000fe20003f46270 */
[----:B------:R-:W-:-:S04]  /*0610*/  IMAD.MOV R2, RZ, RZ, -R0 ;  /* 0x000000ffff027224 */ /* 0x000fc800078e0a00 */
[----:B------:R-:W-:Y:S01]  /*0620*/  @!P0 IMAD.MOV.U32 R0, RZ, RZ, R2 ;  /* 0x000000ffff008224 */ /* 0x000fe200078e0002 */
[----:B0-----:R-:W-:-:S07]  /*0630*/  FSEL R2, -R4, R4, !P2 ;  /* 0x0000000404027208 */ /* 0x001fce0005000100 */
.L_x_1:
[----:B------:R-:W-:Y:S05]  /*0640*/  BSYNC B0 ;  /* 0x0000000000007941 */ /* 0x000fea0003800000 */
.L_x_0:
[----:B------:R-:W-:Y:S01]  /*0650*/  LOP3.LUT R3, R0, 0x1, RZ, 0xc0, !PT ;  /* 0x0000000100037812 */ /* 0x000fe200078ec0ff */
[----:B------:R-:W-:Y:S01]  /*0660*/  FFMA R13, R13, R15, R11 ;  /* 0x0000000f0d0d7223 */ /* 0x000fe2000000000b */
[----:B------:R-:W-:Y:S01]  /*0670*/  FMUL.FTZ R10, R2, R2 ;  /* 0x00000002020a7220 */ /* 0x000fe20000410000 */
[----:B------:R-:W-:Y:S01]  /*0680*/  IMAD.MOV.U32 R4, RZ, RZ, 0x3c0885e4 ;  /* 0x3c0885e4ff047424 */ /* 0x000fe200078e00ff */
[----:B------:R-:W-:Y:S01]  /*0690*/  ISETP.NE.U32.AND P2, PT, R3, 0x1, PT ;  /* 0x000000010300780c */ /* 0x000fe20003f45070 */
[----:B------:R-:W-:Y:S01]  /*06a0*/  FMUL R6, R13, 0.63661974668502807617 ;  /* 0x3f22f9830d067820 */ /* 0x000fe20000400000 */
[----:B------:R-:W-:Y:S01]  /*06b0*/  IMAD.MOV.U32 R3, RZ, RZ, -0x46b2bead ;  /* 0xb94d4153ff037424 */ /* 0x000fe200078e00ff */
[----:B------:R-:W-:Y:S01]  /*06c0*/  LOP3.LUT P0, RZ, R0, 0x2, RZ, 0xc0, !PT ;  /* 0x0000000200ff7812 */ /* 0x000fe2000780c0ff */
[----:B------:R-:W-:Y:S01]  /*06d0*/  BSSY B0, `(.L_x_3) ;  /* 0x0000050000007945 */ /* 0x000fe20003800000 */
[----:B------:R0:W1:Y:S01]  /*06e0*/  F2I.FTZ.NTZ R8, R6 ;  /* 0x0000000600087305 */ /* 0x0000620000213100 */
[----:B------:R-:W-:-:S05]  /*06f0*/  FSEL R2, R2, 1, P2 ;  /* 0x3f80000002027808 */ /* 0x000fca0001000000 */
[C---:B------:R-:W-:Y:S02]  /*0700*/  FFMA.FTZ R7, R10.reuse, R2, RZ ;  /* 0x000000020a077223 */ /* 0x040fe400000100ff */
[----:B------:R-:W-:Y:S02]  /*0710*/  @!P2 IMAD.MOV.U32 R5, RZ, RZ, 0x37cbac00 ;  /* 0x37cbac00ff05a424 */ /* 0x000fe400078e00ff */
[----:B0-----:R-:W-:Y:S01]  /*0720*/  FADD.FTZ R6, |R13|, -RZ ;  /* 0x800000ff0d067221 */ /* 0x001fe20000010200 */
[----:B------:R-:W-:Y:S02]  /*0730*/  @!P2 IMAD.MOV.U32 R4, RZ, RZ, 0x3d2aaabb ;  /* 0x3d2aaabbff04a424 */ /* 0x000fe400078e00ff */
[----:B------:R-:W-:Y:S01]  /*0740*/  @!P2 FFMA.FTZ R3, R10, R5, -0.0013887860113754868507 ;  /* 0xbab607ed0a03a423 */ /* 0x000fe20000010005 */
[----:B------:R-:W-:Y:S02]  /*0750*/  IMAD.MOV.U32 R5, RZ, RZ, -0x41d55558 ;  /* 0xbe2aaaa8ff057424 */ /* 0x000fe400078e00ff */
[----:B------:R-:W-:Y:S01]  /*0760*/  @!P2 IMAD.MOV.U32 R5, RZ, RZ, -0x41000001 ;  /* 0xbeffffffff05a424 */ /* 0x000fe200078e00ff */
[----:B------:R-:W-:Y:S01]  /*0770*/  FSETP.GE.AND P2, PT, R6, 105615, PT ;  /* 0x47ce47800600780b */ /* 0x000fe20003f46000 */
[----:B------:R-:W-:Y:S01]  /*0780*/  FFMA.FTZ R4, R10, R3, R4 ;  /* 0x000000030a047223 */ /* 0x000fe20000010004 */
[----:B-1----:R-:W-:-:S03]  /*0790*/  I2FP.F32.S32 R0, R8 ;  /* 0x0000000800007245 */ /* 0x002fc60000201400 */
[----:B------:R-:W-:Y:S02]  /*07a0*/  FFMA.FTZ R5, R10, R4, R5 ;  /* 0x000000040a057223 */ /* 0x000fe40000010005 */
[C---:B------:R-:W-:Y:S02]  /*07b0*/  FFMA.FTZ R3, R0.reuse, -1.5707962512969970703, R13 ;  /* 0xbfc90fda00037823 */ /* 0x040fe4000001000d */
[----:B------:R-:W-:Y:S02]  /*07c0*/  FFMA.FTZ R2, R7, R5, R2 ;  /* 0x0000000507027223 */ /* 0x000fe40000010002 */
[----:B------:R-:W-:Y:S02]  /*07d0*/  FFMA.FTZ R3, R0, -7.5497894158615963534e-08, R3 ;  /* 0xb3a2216800037823 */ /* 0x000fe40000010003 */
[----:B------:R-:W-:Y:S02]  /*07e0*/  @P0 FFMA.FTZ R2, R2, -1, RZ ;  /* 0xbf80000002020823 */ /* 0x000fe400000100ff */
[----:B------:R-:W-:Y:S01]  /*07f0*/  FFMA.FTZ R3, R0, -5.3903029534742383927e-15, R3 ;  /* 0xa7c234c500037823 */ /* 0x000fe20000010003 */
[----:B------:R-:W-:Y:S06]  /*0800*/  @!P2 BRA `(.L_x_4) ;  /* 0x0000000000f0a947 */ /* 0x000fec0003800000 */
[----:B------:R-:W-:-:S13]  /*0810*/  FSETP.NEU.AND P0, PT, R6, +INF , PT ;  /* 0x7f8000000600780b */ /* 0x000fda0003f0d000 */
[----:B------:R-:W-:Y:S01]  /*0820*/  @!P0 FMUL.FTZ R3, RZ, R13 ;  /* 0x0000000dff038220 */ /* 0x000fe20000410000 */
[----:B------:R-:W-:Y:S01]  /*0830*/  @!P0 MOV R8, RZ ;  /* 0x000000ff00088202 */ /* 0x000fe20000000f00 */
[----:B------:R-:W-:Y:S06]  /*0840*/  @!P0 BRA `(.L_x_4) ;  /* 0x0000000000e08947 */ /* 0x000fec0003800000 */
[----:B------:R-:W-:Y:S01]  /*0850*/  SHF.R.U32.HI R14, RZ, 0x17, R13 ;  /* 0x00000017ff0e7819 */ /* 0x000fe2000001160d */
[----:B------:R-:W-:Y:S01]  /*0860*/  IMAD.SHL.U32 R5, R13, 0x100, RZ ;  /* 0x000001000d057824 */ /* 0x000fe200078e00ff */
[----:B------:R-:W-:Y:S01]  /*0870*/  ULDC.64 UR6, c[0x4][0x8] ;  /* 0x0100020000067ab9 */ /* 0x000fe20000000a00 */
[----:B------:R-:W-:Y:S01]  /*0880*/  IMAD.MOV.U32 R0, RZ, RZ, RZ ;  /* 0x000000ffff007224 */ /* 0x000fe200078e00ff */
[----:B------:R-:W-:Y:S01]  /*0890*/  LOP3.LUT R3, R14, 0xe0, RZ, 0xc0, !PT ;  /* 0x000000e00e037812 */ /* 0x000fe200078ec0ff */
[----:B------:R-:W-:Y:S01]  /*08a0*/  IMAD.MOV.U32 R8, RZ, RZ, RZ ;  /* 0x000000ffff087224 */ /* 0x000fe200078e00ff */
[----:B------:R-:W-:Y:S01]  /*08b0*/  LOP3.LUT R5, R5, 0x80000000, RZ, 0xfc, !PT ;  /* 0x8000000005057812 */ /* 0x000fe200078efcff */
[----:B------:R-:W-:Y:S02]  /*08c0*/  IMAD.MOV.U32 R12, RZ, RZ, RZ ;  /* 0x000000ffff0c7224 */ /* 0x000fe400078e00ff */
[----:B------:R-:W-:Y:S02]  /*08d0*/  VIADD R4, R3, 0xffffff80 ;  /* 0xffffff8003047836 */ /* 0x000fe40000000000 */
[----:B------:R-:W-:-:S03]  /*08e0*/  IMAD.MOV.U32 R3, RZ, RZ, R1 ;  /* 0x000000ffff037224 */ /* 0x000fc600078e0001 */
[----:B------:R-:W-:-:S07]  /*08f0*/  SHF.R.U32.HI R4, RZ, 0x5, R4 ;  /* 0x00000005ff047819 */ /* 0x000fce0000011604 */
.L_x_5:
[----:B------:R-:W-:-:S04]  /*0900*/  IADD3 R10, P0, R8, UR6, RZ ;  /* 0x00000006080a7c10 */ /* 0x000fc8000ff1e0ff */
[----:B------:R-:W-:-:S06]  /*0910*/  IADD3.X R11, R12, UR7, RZ, P0, !PT ;  /* 0x000000070c0b7c10 */ /* 0x000fcc00087fe4ff */
[----:B------:R-:W2:Y:S01]  /*0920*/  LDG.E.CONSTANT R11, desc[UR4][R10.64] ;  /* 0x000000040a0b7981 */ /* 0x000ea2000c1e9900 */
[----:B------:R-:W-:Y:S01]  /*0930*/  IADD3 R8, P2, R8, 0x4, RZ ;  /* 0x0000000408087810 */ /* 0x000fe20007f5e0ff */
[----:B------:R-:W-:Y:S01]  /*0940*/  HFMA2.MMA R7, -RZ, RZ, 0, 0 ;  /* 0x00000000ff077435 */ /* 0x000fe200000001ff */
[----:B------:R-:W-:Y:S02]  /*0950*/  IMAD.MOV.U32 R6, RZ, RZ, R0 ;  /* 0x000000ffff067224 */ /* 0x000fe400078e0000 */
        /* <DEDUP_REMOVED lines=23> */
[C---:B------:R-:W-:Y:S01]  /*0ad0*/  SHF.L.W.U32.HI R8, R4.reuse, 0x2, R3 ;  /* 0x0000000204087819 */ /* 0x040fe20000010e03 */
[----:B------:R-:W-:-:S03]  /*0ae0*/  IMAD.SHL.U32 R4, R4, 0x4, RZ ;  /* 0x0000000404047824 */ /* 0x000fc600078e00ff */
[----:B------:R-:W-:-:S04]  /*0af0*/  SHF.R.S32.HI R5, RZ, 0x1f, R8 ;  /* 0x0000001fff057819 */ /* 0x000fc80000011408 */
[C---:B------:R-:W-:Y:S02]  /*0b00*/  LOP3.LUT R6, R5.reuse, R4, RZ, 0x3c, !PT ;  /* 0x0000000405067212 */ /* 0x040fe400078e3cff */
[----:B------:R-:W-:-:S04]  /*0b10*/  LOP3.LUT R7, R5, R8, RZ, 0x3c, !PT ;  /* 0x0000000805077212 */ /* 0x000fc800078e3cff */
[----:B------:R-:W1:Y:S01]  /*0b20*/  I2F.F64.S64 R4, R6 ;  /* 0x0000000600047312 */ /* 0x000e620000301c00 */
[----:B------:R-:W-:Y:S02]  /*0b30*/  SHF.R.U32.HI R3, RZ, 0x1e, R3 ;  /* 0x0000001eff037819 */ /* 0x000fe40000011603 */
[----:B------:R-:W-:Y:S01]  /*0b40*/  ISETP.GE.AND P0, PT, R13, RZ, PT ;  /* 0x000000ff0d00720c */ /* 0x000fe20003f06270 */
[----:B-1----:R-:W-:Y:S01]  /*0b50*/  DMUL R4, R4, UR6 ;  /* 0x0000000604047c28 */ /* 0x002fe20008000000 */
[C---:B0-----:R-:W-:Y:S02]  /*0b60*/  LOP3.LUT R0, R8.reuse, R13, RZ, 0x3c, !PT ;  /* 0x0000000d08007212 */ /* 0x041fe400078e3cff */
[----:B------:R-:W-:-:S07]  /*0b70*/  LEA.HI R8, R8, R3, RZ, 0x1 ;  /* 0x0000000308087211 */ /* 0x000fce00078f08ff */
[----:B------:R-:W0:Y:S01]  /*0b80*/  F2F.F32.F64 R4, R4 ;  /* 0x0000000400047310 */ /* 0x000e220000301000 */
[----:B------:R-:W-:Y:S01]  /*0b90*/  ISETP.GE.AND P2, PT, R0, RZ, PT ;  /* 0x000000ff0000720c */ /* 0x000fe20003f46270 */
[----:B------:R-:W-:-:S05]  /*0ba0*/  IMAD.MOV R0, RZ, RZ, -R8 ;  /* 0x000000ffff007224 */ /* 0x000fca00078e0a08 */
[----:B------:R-:W-:Y:S02]  /*0bb0*/  @!P0 MOV R8, R0 ;  /* 0x0000000000088202 */ /* 0x000fe40000000f00 */
[----:B0-----:R-:W-:-:S07]  /*0bc0*/  FSEL R3, -R4, R4, !P2 ;  /* 0x0000000404037208 */ /* 0x001fce0005000100 */
.L_x_4:
[----:B------:R-:W-:Y:S05]  /*0bd0*/  BSYNC B0 ;  /* 0x0000000000007941 */ /* 0x000fea0003800000 */
.L_x_3:
[C---:B------:R-:W-:Y:S01]  /*0be0*/  LOP3.LUT R0, R8.reuse, 0x1, RZ, 0xc0, !PT ;  /* 0x0000000108007812 */ /* 0x040fe200078ec0ff */
[C---:B------:R-:W-:Y:S01]  /*0bf0*/  FMUL.FTZ R6, R3.reuse, R3 ;  /* 0x0000000303067220 */ /* 0x040fe20000410000 */
[----:B------:R-:W-:Y:S01]  /*0c00*/  IMAD.MOV.U32 R5, RZ, RZ, 0x3c0885e4 ;  /* 0x3c0885e4ff057424 */ /* 0x000fe200078e00ff */
[----:B------:R-:W-:Y:S01]  /*0c10*/  LOP3.LUT P0, RZ, R8, 0x2, RZ, 0xc0, !PT ;  /* 0x0000000208ff7812 */ /* 0x000fe2000780c0ff */
[----:B------:R-:W-:Y:S01]  /*0c20*/  IMAD.MOV.U32 R4, RZ, RZ, -0x41d55558 ;  /* 0xbe2aaaa8ff047424 */ /* 0x000fe200078e00ff */
[----:B------:R-:W-:Y:S01]  /*0c30*/  ISETP.NE.U32.AND P2, PT, R0, 0x1, PT ;  /* 0x000000010000780c */ /* 0x000fe20003f45070 */
[----:B------:R-:W-:Y:S01]  /*0c40*/  IMAD.MOV.U32 R0, RZ, RZ, -0x46b2bead ;  /* 0xb94d4153ff007424 */ /* 0x000fe200078e00ff */
[----:B------:R-:W-:Y:S02]  /*0c50*/  ULDC.64 UR6, c[0x0][0x228] ;  /* 0x00008a0000067ab9 */ /* 0x000fe40000000a00 */
[----:B------:R-:W-:-:S05]  /*0c60*/  FSEL R3, R3, 1, P2 ;  /* 0x3f80000003037808 */ /* 0x000fca0001000000 */
[----:B------:R-:W-:-:S04]  /*0c70*/  FFMA.FTZ R8, R6, R3, RZ ;  /* 0x0000000306087223 */ /* 0x000fc800000100ff */
[----:B------:R-:W-:Y:S02]  /*0c80*/  @!P2 IMAD.MOV.U32 R7, RZ, RZ, 0x37cbac00 ;  /* 0x37cbac00ff07a424 */ /* 0x000fe400078e00ff */
[----:B------:R-:W-:Y:S02]  /*0c90*/  @!P2 IMAD.MOV.U32 R5, RZ, RZ, 0x3d2aaabb ;  /* 0x3d2aaabbff05a424 */ /* 0x000fe400078e00ff */
[----:B------:R-:W-:Y:S01]  /*0ca0*/  @!P2 FFMA.FTZ R0, R6, R7, -0.0013887860113754868507 ;  /* 0xbab607ed0600a423 */ /* 0x000fe20000010007 */
[----:B------:R-:W-:-:S03]  /*0cb0*/  @!P2 IMAD.MOV.U32 R4, RZ, RZ, -0x41000001 ;  /* 0xbeffffffff04a424 */ /* 0x000fc600078e00ff */
[----:B------:R-:W-:-:S04]  /*0cc0*/  FFMA.FTZ R5, R6, R0, R5 ;  /* 0x0000000006057223 */ /* 0x000fc80000010005 */
[----:B------:R-:W-:Y:S01]  /*0cd0*/  FFMA.FTZ R0, R6, R5, R4 ;  /* 0x0000000506007223 */ /* 0x000fe20000010004 */
[----:B------:R-:W-:Y:S02]  /*0ce0*/  SHF.R.S32.HI R6, RZ, 0x1f, R9 ;  /* 0x0000001fff067819 */ /* 0x000fe40000011409 */
[----:B------:R-:W-:Y:S01]  /*0cf0*/  LEA R4, P2, R9, UR6, 0x2 ;  /* 0x0000000609047c11 */ /* 0x000fe2000f8410ff */
[----:B------:R-:W-:-:S03]  /*0d00*/  FFMA.FTZ R3, R8, R0, R3 ;  /* 0x0000000008037223 */ /* 0x000fc60000010003 */
[----:B------:R-:W-:Y:S01]  /*0d10*/  LEA.HI.X R5, R9, UR7, R6, 0x2, P2 ;  /* 0x0000000709057c11 */ /* 0x000fe200090f1406 */
[----:B------:R-:W-:Y:S01]  /*0d20*/  @P0 FFMA.FTZ R3, R3, -1, RZ ;  /* 0xbf80000003030823 */ /* 0x000fe200000100ff */
[----:B------:R-:W-:Y:S07]  /*0d30*/  @P1 EXIT ;  /* 0x000000000000194d */ /* 0x000fee0003800000 */
[----:B------:R-:W-:Y:S01]  /*0d40*/  STG.E.64 desc[UR4][R4.64], R2 ;  /* 0x0000000204007986 */ /* 0x000fe2000c101b04 */
[----:B------:R-:W-:Y:S05]  /*0d50*/  EXIT ;  /* 0x000000000000794d */ /* 0x000fea0003800000 */
.L_x_6:
[----:B------:R-:W-:-:S00]  /*0d60*/  BRA `(.L_x_6) ;  /* 0xfffffffc00fc7947 */ /* 0x000fc0000383ffff */
[----:B------:R-:W-:-:S00]  /*0d70*/  NOP ;  /* 0x0000000000007918 */ /* 0x000fc00000000000 */
        /* <DEDUP_REMOVED lines=8> */
.L_x_7:


//--------------------- .nv.global.init           --------------------------
	.section	.nv.global.init,"aw",@progbits
	.align	4
.nv.global.init:
	.type		__cudart_i2opi_f,@object
	.size		__cudart_i2opi_f,(_$_str - __cudart_i2opi_f)
__cudart_i2opi_f:
        /*0000*/ 	.byte	0x41, 0x90, 0x43, 0x3c, 0x99, 0x95, 0x62, 0xdb, 0xc0, 0xdd, 0x34, 0xf5, 0xd1, 0x57, 0x27, 0xfc
        /*0010*/ 	.byte	0x29, 0x15, 0x44, 0x4e, 0x6e, 0x83, 0xf9, 0xa2
	.type		_$_str,@object
	.size		_$_str,(.L_0 - _$_str)
_$_str:
        /*0018*/ 	.byte	0x5f, 0x5f, 0x43, 0x55, 0x44, 0x41, 0x5f, 0x46, 0x54, 0x5a, 0x00
.L_0:


//--------------------- .nv.constant0.triton_poi_fused_add_mul_sin_0 --------------------------
	.section	.nv.constant0.triton_poi_fused_add_mul_sin_0,"a",@progbits
	.sectionflags	@""
	.align	4
.nv.constant0.triton_poi_fused_add_mul_sin_0:
	.zero		564
